//
// Generated by NVIDIA NVVM Compiler
//
// Compiler Build ID: CL-36424714
// Cuda compilation tools, release 13.0, V13.0.88
// Based on NVVM 20.0.0
//

.version 9.0
.target sm_100
.address_size 64

	// .globl	_Z9matrixMulPK6MatrixS1_PS_

.visible .entry _Z9matrixMulPK6MatrixS1_PS_(
	.param .u64 .ptr .align 1 _Z9matrixMulPK6MatrixS1_PS__param_0,
	.param .u64 .ptr .align 1 _Z9matrixMulPK6MatrixS1_PS__param_1,
	.param .u64 .ptr .align 1 _Z9matrixMulPK6MatrixS1_PS__param_2
)
{
	.reg .pred 	%p<3>;
	.reg .b32 	%r<16>;
	.reg .b64 	%rd<13>;

	ld.param.u64 	%rd4, [_Z9matrixMulPK6MatrixS1_PS__param_0];
	ld.param.u64 	%rd3, [_Z9matrixMulPK6MatrixS1_PS__param_2];
	cvta.to.global.u64 	%rd1, %rd4;
	ld.global.u32 	%r5, [%rd1+8];
	setp.lt.s32 	%p1, %r5, 1;
	@%p1 bra 	$L__BB0_3;
	mov.u32 	%r7, %tid.x;
	mov.u32 	%r8, %ntid.x;
	mov.u32 	%r9, %ctaid.x;
	mad.lo.s32 	%r1, %r9, %r8, %r7;
	mov.u32 	%r10, %tid.y;
	mov.u32 	%r11, %ntid.y;
	mov.u32 	%r12, %ctaid.y;
	mad.lo.s32 	%r2, %r12, %r11, %r10;
	cvta.to.global.u64 	%rd2, %rd3;
	mov.b32 	%r15, 0;
	mul.wide.s32 	%rd7, %r1, 8;
	mul.wide.u32 	%rd11, %r2, 4;
$L__BB0_2:
	ld.global.u64 	%rd5, [%rd2];
	cvta.to.global.u64 	%rd6, %rd5;
	add.s64 	%rd8, %rd6, %rd7;
	ld.global.u64 	%rd9, [%rd8];
	cvta.to.global.u64 	%rd10, %rd9;
	add.s64 	%rd12, %rd10, %rd11;
	mov.b32 	%r13, 0;
	st.global.u32 	[%rd12], %r13;
	add.s32 	%r15, %r15, 1;
	ld.global.u32 	%r14, [%rd1+8];
	setp.lt.s32 	%p2, %r15, %r14;
	@%p2 bra 	$L__BB0_2;
$L__BB0_3:
	ret;

}


// ===== COMPILED SASS (sm_100) =====

	.target	sm_100

	.elftype	@"ET_EXEC"


//--------------------- .note.nv.tkinfo           --------------------------
	.section	.note.nv.tkinfo,"",@"SHT_NOTE"
	.sectionflags	@"SHF_NOTE_NV_TKINFO"
	.tkinfo
        /*0018*/ 	.word	0x00000002
        /*0030*/ 	.string	""
        /*0030*/ 	.string	"ptxas"
        /*0030*/ 	.string	"Cuda compilation tools, release 13.0, V13.0.88"
        /*0030*/ 	.string	"Build cuda_13.0.r13.0/compiler.36424714_0"
        /*0030*/ 	.string	"-arch sm_100 -m 64 "



//--------------------- .note.nv.cuinfo           --------------------------
	.section	.note.nv.cuinfo,"",@"SHT_NOTE"
	.sectionflags	@"SHF_NOTE_NV_CUINFO"
        /*0018*/ 	.short	0x0002
        /*001a*/ 	.short	0x0064
        /*001c*/ 	.short	0x0082
	.zero		2


//--------------------- .nv.info                  --------------------------
	.section	.nv.info,"",@"SHT_CUDA_INFO"
	.align	4


	//----- nvinfo : EIATTR_REGCOUNT
	.align		4
        /*0000*/ 	.byte	0x04, 0x2f
        /*0002*/ 	.short	(.L_1 - .L_0)
	.align		4
.L_0:
        /*0004*/ 	.word	index@(_Z9matrixMulPK6MatrixS1_PS_)
        /*0008*/ 	.word	0x00000010


	//----- nvinfo : EIATTR_FRAME_SIZE
	.align		4
.L_1:
        /*000c*/ 	.byte	0x04, 0x11
        /*000e*/ 	.short	(.L_3 - .L_2)
	.align		4
.L_2:
        /*0010*/ 	.word	index@(_Z9matrixMulPK6MatrixS1_PS_)
        /*0014*/ 	.word	0x00000000


	//----- nvinfo : EIATTR_MIN_STACK_SIZE
	.align		4
.L_3:
        /*0018*/ 	.byte	0x04, 0x12
        /*001a*/ 	.short	(.L_5 - .L_4)
	.align		4
.L_4:
        /*001c*/ 	.word	index@(_Z9matrixMulPK6MatrixS1_PS_)
        /*0020*/ 	.word	0x00000000
.L_5:


//--------------------- .nv.compat                --------------------------
	.section	.nv.compat,"",@"SHT_CUDA_COMPAT_INFO"
	.align	4
        /*0000*/ 	.byte	0x02, 0x09, 0x00, 0x00, 0x02, 0x02, 0x01, 0x00, 0x02, 0x05, 0x05, 0x00, 0x03, 0x07, 0x01, 0x01
        /*0010*/ 	.byte	0x02, 0x03, 0x00, 0x00, 0x02, 0x06, 0x01, 0x00, 0x04, 0x0b, 0x08, 0x00, 0x09, 0x00, 0x00, 0x00
        /*0020*/ 	.byte	0x00, 0x00, 0x00, 0x00


//--------------------- .nv.info._Z9matrixMulPK6MatrixS1_PS_ --------------------------
	.section	.nv.info._Z9matrixMulPK6MatrixS1_PS_,"",@"SHT_CUDA_INFO"
	.sectionflags	@""
	.align	4


	//----- nvinfo : EIATTR_CUDA_API_VERSION
	.align		4
        /*0000*/ 	.byte	0x04, 0x37
        /*0002*/ 	.short	(.L_7 - .L_6)
.L_6:
        /*0004*/ 	.word	0x00000082


	//----- nvinfo : EIATTR_KPARAM_INFO
	.align		4
.L_7:
        /*0008*/ 	.byte	0x04, 0x17
        /*000a*/ 	.short	(.L_9 - .L_8)
.L_8:
        /*000c*/ 	.word	0x00000000
        /*0010*/ 	.short	0x0002
        /*0012*/ 	.short	0x0010
        /*0014*/ 	.byte	0x00, 0xf5, 0x21, 0x00


	//----- nvinfo : EIATTR_KPARAM_INFO
	.align		4
.L_9:
        /*0018*/ 	.byte	0x04, 0x17
        /*001a*/ 	.short	(.L_11 - .L_10)
.L_10:
        /*001c*/ 	.word	0x00000000
        /*0020*/ 	.short	0x0001
        /*0022*/ 	.short	0x0008
        /*0024*/ 	.byte	0x00, 0xf5, 0x21, 0x00


	//----- nvinfo : EIATTR_KPARAM_INFO
	.align		4
.L_11:
        /*0028*/ 	.byte	0x04, 0x17
        /*002a*/ 	.short	(.L_13 - .L_12)
.L_12:
        /*002c*/ 	.word	0x00000000
        /*0030*/ 	.short	0x0000
        /*0032*/ 	.short	0x0000
        /*0034*/ 	.byte	0x00, 0xf5, 0x21, 0x00


	//----- nvinfo : EIATTR_SPARSE_MMA_MASK
	.align		4
.L_13:
        /*0038*/ 	.byte	0x03, 0x50
        /*003a*/ 	.short	0x0000


	//----- nvinfo : EIATTR_MAXREG_COUNT
	.align		4
        /*003c*/ 	.byte	0x03, 0x1b
        /*003e*/ 	.short	0x00ff


	//----- nvinfo : EIATTR_MERCURY_ISA_VERSION
	.align		4
        /*0040*/ 	.byte	0x03, 0x5f
        /*0042*/ 	.short	0x0101


	//----- nvinfo : EIATTR_VRC_CTA_INIT_COUNT
	.align		4
        /*0044*/ 	.byte	0x02, 0x4a
	.zero		1
	.zero		1


	//----- nvinfo : EIATTR_EXIT_INSTR_OFFSETS
	.align		4
        /*0048*/ 	.byte	0x04, 0x1c
        /*004a*/ 	.short	(.L_15 - .L_14)


	//   ....[0]....
.L_14:
        /*004c*/ 	.word	0x00000050


	//   ....[1]....
        /*0050*/ 	.word	0x00000190


	//----- nvinfo : EIATTR_CBANK_PARAM_SIZE
	.align		4
.L_15:
        /*0054*/ 	.byte	0x03, 0x19
        /*0056*/ 	.short	0x0018


	//----- nvinfo : EIATTR_PARAM_CBANK
	.align		4
        /*0058*/ 	.byte	0x04, 0x0a
        /*005a*/ 	.short	(.L_17 - .L_16)
	.align		4
.L_16:
        /*005c*/ 	.word	index@(.nv.constant0._Z9matrixMulPK6MatrixS1_PS_)
        /*0060*/ 	.short	0x0380
        /*0062*/ 	.short	0x0018


	//----- nvinfo : EIATTR_SW_WAR
	.align		4
.L_17:
        /*0064*/ 	.byte	0x04, 0x36
        /*0066*/ 	.short	(.L_19 - .L_18)
.L_18:
        /*0068*/ 	.word	0x00000008
.L_19:


//--------------------- .nv.callgraph             --------------------------
	.section	.nv.callgraph,"",@"SHT_CUDA_CALLGRAPH"
	.align	4
	.sectionentsize	8
	.align		4
        /*0000*/ 	.word	0x00000000
	.align		4
        /*0004*/ 	.word	0xffffffff
	.align		4
        /*0008*/ 	.word	0x00000000
	.align		4
        /*000c*/ 	.word	0xfffffffe
	.align		4
        /*0010*/ 	.word	0x00000000
	.align		4
        /*0014*/ 	.word	0xfffffffd
	.align		4
        /*0018*/ 	.word	0x00000000
	.align		4
        /*001c*/ 	.word	0xfffffffc


//--------------------- .text._Z9matrixMulPK6MatrixS1_PS_ --------------------------
	.section	.text._Z9matrixMulPK6MatrixS1_PS_,"ax",@progbits
	.align	128
        .global         _Z9matrixMulPK6MatrixS1_PS_
        .type           _Z9matrixMulPK6MatrixS1_PS_,@function
        .size           _Z9matrixMulPK6MatrixS1_PS_,(.L_x_2 - _Z9matrixMulPK6MatrixS1_PS_)
        .other          _Z9matrixMulPK6MatrixS1_PS_,@"STO_CUDA_ENTRY STV_DEFAULT"
_Z9matrixMulPK6MatrixS1_PS_:
.text._Z9matrixMulPK6MatrixS1_PS_:
[----:B------:R-:W-:Y:S08]  /*0000*/  LDC R1, c[0x0][0x37c] ;  /* 0x0000df00ff017b82 */ /* 0x000ff00000000800 */
[----:B------:R-:W0:Y:S01]  /*0010*/  LDC.64 R12, c[0x0][0x380] ;  /* 0x0000e000ff0c7b82 */ /* 0x000e220000000a00 */
[----:B------:R-:W0:Y:S02]  /*0020*/  LDCU.64 UR6, c[0x0][0x358] ;  /* 0x00006b00ff0677ac */ /* 0x000e240008000a00 */
[----:B0-----:R-:W2:Y:S02]  /*0030*/  LDG.E R0, desc[UR6][R12.64+0x8] ;  /* 0x000008060c007981 */ /* 0x001ea4000c1e1900 */
[----:B--2---:R-:W-:-:S13]  /*0040*/  ISETP.GE.AND P0, PT, R0, 0x1, PT ;  /* 0x000000010000780c */ /* 0x004fda0003f06270 */
[----:B------:R-:W-:Y:S05]  /*0050*/  @!P0 EXIT ;  /* 0x000000000000894d */ /* 0x000fea0003800000 */
[----:B------:R-:W0:Y:S01]  /*0060*/  S2R R11, SR_TID.Y ;  /* 0x00000000000b7919 */ /* 0x000e220000002200 */
[----:B------:R-:W1:Y:S01]  /*0070*/  LDC.64 R2, c[0x0][0x390] ;  /* 0x0000e400ff027b82 */ /* 0x000e620000000a00 */
[----:B------:R-:W2:Y:S01]  /*0080*/  LDCU UR4, c[0x0][0x360] ;  /* 0x00006c00ff0477ac */ /* 0x000ea20008000800 */
[----:B------:R-:W0:Y:S01]  /*0090*/  S2R R4, SR_CTAID.Y ;  /* 0x0000000000047919 */ /* 0x000e220000002600 */
[----:B------:R-:W0:Y:S01]  /*00a0*/  LDCU UR5, c[0x0][0x364] ;  /* 0x00006c80ff0577ac */ /* 0x000e220008000800 */
[----:B------:R-:W2:Y:S01]  /*00b0*/  S2R R9, SR_TID.X ;  /* 0x0000000000097919 */ /* 0x000ea20000002100 */
[----:B------:R-:W2:Y:S01]  /*00c0*/  S2R R0, SR_CTAID.X ;  /* 0x0000000000007919 */ /* 0x000ea20000002500 */
[----:B0-----:R-:W-:Y:S02]  /*00d0*/  IMAD R11, R4, UR5, R11 ;  /* 0x00000005040b7c24 */ /* 0x001fe4000f8e020b */
[----:B--2---:R-:W-:Y:S01]  /*00e0*/  IMAD R9, R0, UR4, R9 ;  /* 0x0000000400097c24 */ /* 0x004fe2000f8e0209 */
[----:B------:R-:W-:-:S06]  /*00f0*/  UMOV UR4, URZ ;  /* 0x000000ff00047c82 */ /* 0x000fcc0008000000 */
.L_x_0:
[----:B-1----:R-:W2:Y:S02]  /*0100*/  LDG.E.64 R4, desc[UR6][R2.64] ;  /* 0x0000000602047981 */ /* 0x002ea4000c1e1b00 */
[----:B--2---:R-:W-:-:S06]  /*0110*/  IMAD.WIDE R4, R9, 0x8, R4 ;  /* 0x0000000809047825 */ /* 0x004fcc00078e0204 */
[----:B------:R-:W2:Y:S02]  /*0120*/  LDG.E.64 R4, desc[UR6][R4.64] ;  /* 0x0000000604047981 */ /* 0x000ea4000c1e1b00 */
[----:B--2---:R-:W-:-:S05]  /*0130*/  IMAD.WIDE.U32 R6, R11, 0x4, R4 ;  /* 0x000000040b067825 */ /* 0x004fca00078e0004 */
[----:B------:R0:W-:Y:S04]  /*0140*/  STG.E desc[UR6][R6.64], RZ ;  /* 0x000000ff06007986 */ /* 0x0001e8000c101906 */
[----:B------:R-:W2:Y:S01]  /*0150*/  LDG.E R0, desc[UR6][R12.64+0x8] ;  /* 0x000008060c007981 */ /* 0x000ea2000c1e1900 */
[----:B------:R-:W-:-:S06]  /*0160*/  UIADD3 UR4, UPT, UPT, UR4, 0x1, URZ ;  /* 0x0000000104047890 */ /* 0x000fcc000fffe0ff */
[----:B--2---:R-:W-:-:S13]  /*0170*/  ISETP.LE.AND P0, PT, R0, UR4, PT ;  /* 0x0000000400007c0c */ /* 0x004fda000bf03270 */
[----:B0-----:R-:W-:Y:S05]  /*0180*/  @!P0 BRA `(.L_x_0) ;  /* 0xfffffffc00dc8947 */ /* 0x001fea000383ffff */
[----:B------:R-:W-:Y:S05]  /*0190*/  EXIT ;  /* 0x000000000000794d */ /* 0x000fea0003800000 */
.L_x_1:
[----:B------:R-:W-:-:S00]  /*01a0*/  BRA `(.L_x_1) ;  /* 0xfffffffc00fc7947 */ /* 0x000fc0000383ffff */
[----:B------:R-:W-:-:S00]  /*01b0*/  NOP ;  /* 0x0000000000007918 */ /* 0x000fc00000000000 */
        /* <DEDUP_REMOVED lines=12> */
.L_x_2:


//--------------------- .nv.shared.reserved.0     --------------------------
	.section	.nv.shared.reserved.0,"aw",@nobits
	.weak		__nv_reservedSMEM_offset_0_alias
	.size		__nv_reservedSMEM_offset_0_alias, 0, 64
	.other		__nv_reservedSMEM_offset_0_alias,@"STO_CUDA_RESERVED_SHARED STV_DEFAULT"
__nv_reservedSMEM_offset_0_alias:
	.zero		0
	.zero		64


//--------------------- .nv.constant0._Z9matrixMulPK6MatrixS1_PS_ --------------------------
	.section	.nv.constant0._Z9matrixMulPK6MatrixS1_PS_,"a",@progbits
	.sectionflags	@""
	.align	4
.nv.constant0._Z9matrixMulPK6MatrixS1_PS_:
	.zero		920


//--------------------- SYMBOLS --------------------------

	.type		.nv.reservedSmem.offset0,@object
	.size		.nv.reservedSmem.offset0,0x4
